	.headerflags	@"EF_CUDA_TEXMODE_UNIFIED EF_CUDA_64BIT_ADDRESS EF_CUDA_ACCELERATORS EF_CUDA_SM90 EF_CUDA_VIRTUAL_SM(EF_CUDA_SM90)"
	.elftype	@"ET_EXEC"


//--------------------- .nv.info                  --------------------------
	.section	.nv.info,"",@"SHT_CUDA_INFO"
	.align	4


	//----- nvinfo : EIATTR_REGCOUNT
	.align		4
        /*0000*/ 	.byte	0x04, 0x2f
        /*0002*/ 	.short	(.L_1 - .L_0)
	.align		4
.L_0:
        /*0004*/ 	.word	index@(triton_poi_fused_cat_30)
        /*0008*/ 	.word	0x00000020


	//----- nvinfo : EIATTR_MIN_STACK_SIZE
	.align		4
.L_1:
        /*000c*/ 	.byte	0x04, 0x12
        /*000e*/ 	.short	(.L_3 - .L_2)
	.align		4
.L_2:
        /*0010*/ 	.word	index@(triton_poi_fused_cat_30)
        /*0014*/ 	.word	0x00000000


	//----- nvinfo : EIATTR_FRAME_SIZE
	.align		4
.L_3:
        /*0018*/ 	.byte	0x04, 0x11
        /*001a*/ 	.short	(.L_5 - .L_4)
	.align		4
.L_4:
        /*001c*/ 	.word	index@(triton_poi_fused_cat_30)
        /*0020*/ 	.word	0x00000000


	//----- nvinfo : EIATTR_MIN_STACK_SIZE
	.align		4
.L_5:
        /*0024*/ 	.byte	0x04, 0x12
        /*0026*/ 	.short	(.L_7 - .L_6)
	.align		4
.L_6:
        /*0028*/ 	.word	index@(triton_poi_fused_cat_30)
        /*002c*/ 	.word	0x00000000
.L_7:


//--------------------- .nv.info.triton_poi_fused_cat_30 --------------------------
	.section	.nv.info.triton_poi_fused_cat_30,"",@"SHT_CUDA_INFO"
	.sectionflags	@""
	.align	4


	//----- nvinfo : EIATTR_CUDA_API_VERSION
	.align		4
        /*0000*/ 	.byte	0x04, 0x37
        /*0002*/ 	.short	(.L_9 - .L_8)
.L_8:
        /*0004*/ 	.word	0x0000007c


	//----- nvinfo : EIATTR_KPARAM_INFO
	.align		4
.L_9:
        /*0008*/ 	.byte	0x04, 0x17
        /*000a*/ 	.short	(.L_11 - .L_10)
.L_10:
        /*000c*/ 	.word	0x00000000
        /*0010*/ 	.short	0x0011
        /*0012*/ 	.short	0x0088
        /*0014*/ 	.byte	0x00, 0xf0, 0x11, 0x00


	//----- nvinfo : EIATTR_KPARAM_INFO
	.align		4
.L_11:
        /*0018*/ 	.byte	0x04, 0x17
        /*001a*/ 	.short	(.L_13 - .L_12)
.L_12:
        /*001c*/ 	.word	0x00000000
        /*0020*/ 	.short	0x0010
        /*0022*/ 	.short	0x0080
        /*0024*/ 	.byte	0x00, 0xf4, 0x21, 0x00


	//----- nvinfo : EIATTR_KPARAM_INFO
	.align		4
.L_13:
        /*0028*/ 	.byte	0x04, 0x17
        /*002a*/ 	.short	(.L_15 - .L_14)
.L_14:
        /*002c*/ 	.word	0x00000000
        /*0030*/ 	.short	0x000f
        /*0032*/ 	.short	0x0078
        /*0034*/ 	.byte	0x00, 0xf4, 0x21, 0x00


	//----- nvinfo : EIATTR_KPARAM_INFO
	.align		4
.L_15:
        /*0038*/ 	.byte	0x04, 0x17
        /*003a*/ 	.short	(.L_17 - .L_16)
.L_16:
        /*003c*/ 	.word	0x00000000
        /*0040*/ 	.short	0x000e
        /*0042*/ 	.short	0x0070
        /*0044*/ 	.byte	0x00, 0xf4, 0x21, 0x00


	//----- nvinfo : EIATTR_KPARAM_INFO
	.align		4
.L_17:
        /*0048*/ 	.byte	0x04, 0x17
        /*004a*/ 	.short	(.L_19 - .L_18)
.L_18:
        /*004c*/ 	.word	0x00000000
        /*0050*/ 	.short	0x000d
        /*0052*/ 	.short	0x0068
        /*0054*/ 	.byte	0x00, 0xf4, 0x21, 0x00


	//----- nvinfo : EIATTR_KPARAM_INFO
	.align		4
.L_19:
        /*0058*/ 	.byte	0x04, 0x17
        /*005a*/ 	.short	(.L_21 - .L_20)
.L_20:
        /*005c*/ 	.word	0x00000000
        /*0060*/ 	.short	0x000c
        /*0062*/ 	.short	0x0060
        /*0064*/ 	.byte	0x00, 0xf4, 0x21, 0x00


	//----- nvinfo : EIATTR_KPARAM_INFO
	.align		4
.L_21:
        /*0068*/ 	.byte	0x04, 0x17
        /*006a*/ 	.short	(.L_23 - .L_22)
.L_22:
        /*006c*/ 	.word	0x00000000
        /*0070*/ 	.short	0x000b
        /*0072*/ 	.short	0x0058
        /*0074*/ 	.byte	0x00, 0xf4, 0x21, 0x00


	//----- nvinfo : EIATTR_KPARAM_INFO
	.align		4
.L_23:
        /*0078*/ 	.byte	0x04, 0x17
        /*007a*/ 	.short	(.L_25 - .L_24)
.L_24:
        /*007c*/ 	.word	0x00000000
        /*0080*/ 	.short	0x000a
        /*0082*/ 	.short	0x0050
        /*0084*/ 	.byte	0x00, 0xf4, 0x21, 0x00


	//----- nvinfo : EIATTR_KPARAM_INFO
	.align		4
.L_25:
        /*0088*/ 	.byte	0x04, 0x17
        /*008a*/ 	.short	(.L_27 - .L_26)
.L_26:
        /*008c*/ 	.word	0x00000000
        /*0090*/ 	.short	0x0009
        /*0092*/ 	.short	0x0048
        /*0094*/ 	.byte	0x00, 0xf4, 0x21, 0x00


	//----- nvinfo : EIATTR_KPARAM_INFO
	.align		4
.L_27:
        /*0098*/ 	.byte	0x04, 0x17
        /*009a*/ 	.short	(.L_29 - .L_28)
.L_28:
        /*009c*/ 	.word	0x00000000
        /*00a0*/ 	.short	0x0008
        /*00a2*/ 	.short	0x0040
        /*00a4*/ 	.byte	0x00, 0xf4, 0x21, 0x00


	//----- nvinfo : EIATTR_KPARAM_INFO
	.align		4
.L_29:
        /*00a8*/ 	.byte	0x04, 0x17
        /*00aa*/ 	.short	(.L_31 - .L_30)
.L_30:
        /*00ac*/ 	.word	0x00000000
        /*00b0*/ 	.short	0x0007
        /*00b2*/ 	.short	0x0038
        /*00b4*/ 	.byte	0x00, 0xf4, 0x21, 0x00


	//----- nvinfo : EIATTR_KPARAM_INFO
	.align		4
.L_31:
        /*00b8*/ 	.byte	0x04, 0x17
        /*00ba*/ 	.short	(.L_33 - .L_32)
.L_32:
        /*00bc*/ 	.word	0x00000000
        /*00c0*/ 	.short	0x0006
        /*00c2*/ 	.short	0x0030
        /*00c4*/ 	.byte	0x00, 0xf4, 0x21, 0x00


	//----- nvinfo : EIATTR_KPARAM_INFO
	.align		4
.L_33:
        /*00c8*/ 	.byte	0x04, 0x17
        /*00ca*/ 	.short	(.L_35 - .L_34)
.L_34:
        /*00cc*/ 	.word	0x00000000
        /*00d0*/ 	.short	0x0005
        /*00d2*/ 	.short	0x0028
        /*00d4*/ 	.byte	0x00, 0xf4, 0x21, 0x00


	//----- nvinfo : EIATTR_KPARAM_INFO
	.align		4
.L_35:
        /*00d8*/ 	.byte	0x04, 0x17
        /*00da*/ 	.short	(.L_37 - .L_36)
.L_36:
        /*00dc*/ 	.word	0x00000000
        /*00e0*/ 	.short	0x0004
        /*00e2*/ 	.short	0x0020
        /*00e4*/ 	.byte	0x00, 0xf4, 0x21, 0x00


	//----- nvinfo : EIATTR_KPARAM_INFO
	.align		4
.L_37:
        /*00e8*/ 	.byte	0x04, 0x17
        /*00ea*/ 	.short	(.L_39 - .L_38)
.L_38:
        /*00ec*/ 	.word	0x00000000
        /*00f0*/ 	.short	0x0003
        /*00f2*/ 	.short	0x0018
        /*00f4*/ 	.byte	0x00, 0xf4, 0x21, 0x00


	//----- nvinfo : EIATTR_KPARAM_INFO
	.align		4
.L_39:
        /*00f8*/ 	.byte	0x04, 0x17
        /*00fa*/ 	.short	(.L_41 - .L_40)
.L_40:
        /*00fc*/ 	.word	0x00000000
        /*0100*/ 	.short	0x0002
        /*0102*/ 	.short	0x0010
        /*0104*/ 	.byte	0x00, 0xf4, 0x21, 0x00


	//----- nvinfo : EIATTR_KPARAM_INFO
	.align		4
.L_41:
        /*0108*/ 	.byte	0x04, 0x17
        /*010a*/ 	.short	(.L_43 - .L_42)
.L_42:
        /*010c*/ 	.word	0x00000000
        /*0110*/ 	.short	0x0001
        /*0112*/ 	.short	0x0008
        /*0114*/ 	.byte	0x00, 0xf4, 0x21, 0x00


	//----- nvinfo : EIATTR_KPARAM_INFO
	.align		4
.L_43:
        /*0118*/ 	.byte	0x04, 0x17
        /*011a*/ 	.short	(.L_45 - .L_44)
.L_44:
        /*011c*/ 	.word	0x00000000
        /*0120*/ 	.short	0x0000
        /*0122*/ 	.short	0x0000
        /*0124*/ 	.byte	0x00, 0xf4, 0x21, 0x00


	//----- nvinfo : EIATTR_SPARSE_MMA_MASK
	.align		4
.L_45:
        /*0128*/ 	.byte	0x03, 0x50
        /*012a*/ 	.short	0x0000


	//----- nvinfo : EIATTR_MAXREG_COUNT
	.align		4
        /*012c*/ 	.byte	0x03, 0x1b
        /*012e*/ 	.short	0x00ff


	//----- nvinfo : EIATTR_EXIT_INSTR_OFFSETS
	.align		4
        /*0130*/ 	.byte	0x04, 0x1c
        /*0132*/ 	.short	(.L_47 - .L_46)


	//   ....[0]....
.L_46:
        /*0134*/ 	.word	0x00000800


	//----- nvinfo : EIATTR_REQNTID
	.align		4
.L_47:
        /*0138*/ 	.byte	0x04, 0x10
        /*013a*/ 	.short	(.L_49 - .L_48)
.L_48:
        /*013c*/ 	.word	0x00000080
        /*0140*/ 	.word	0x00000001
        /*0144*/ 	.word	0x00000001


	//----- nvinfo : EIATTR_CBANK_PARAM_SIZE
	.align		4
.L_49:
        /*0148*/ 	.byte	0x03, 0x19
        /*014a*/ 	.short	0x008c


	//----- nvinfo : EIATTR_PARAM_CBANK
	.align		4
        /*014c*/ 	.byte	0x04, 0x0a
        /*014e*/ 	.short	(.L_51 - .L_50)
	.align		4
.L_50:
        /*0150*/ 	.word	index@(.nv.constant0.triton_poi_fused_cat_30)
        /*0154*/ 	.short	0x0210
        /*0156*/ 	.short	0x008c


	//----- nvinfo : EIATTR_SW_WAR
	.align		4
.L_51:
        /*0158*/ 	.byte	0x04, 0x36
        /*015a*/ 	.short	(.L_53 - .L_52)
.L_52:
        /*015c*/ 	.word	0x00000008
.L_53:


//--------------------- .nv.callgraph             --------------------------
	.section	.nv.callgraph,"",@"SHT_CUDA_CALLGRAPH"
	.align	4
	.sectionentsize	8
	.align		4
        /*0000*/ 	.word	0x00000000
	.align		4
        /*0004*/ 	.word	0xffffffff
	.align		4
        /*0008*/ 	.word	0x00000000
	.align		4
        /*000c*/ 	.word	0xfffffffe
	.align		4
        /*0010*/ 	.word	0x00000000
	.align		4
        /*0014*/ 	.word	0xfffffffd
	.align		4
        /*0018*/ 	.word	0x00000000
	.align		4
        /*001c*/ 	.word	0xfffffffc


//--------------------- .text.triton_poi_fused_cat_30 --------------------------
	.section	.text.triton_poi_fused_cat_30,"ax",@progbits
	.align	128
        .global         triton_poi_fused_cat_30
        .type           triton_poi_fused_cat_30,@function
        .size           triton_poi_fused_cat_30,(.L_x_1 - triton_poi_fused_cat_30)
        .other          triton_poi_fused_cat_30,@"STO_CUDA_ENTRY STV_DEFAULT"
triton_poi_fused_cat_30:
.text.triton_poi_fused_cat_30:
[----:B------:R-:W-:Y:S01]  /*0000*/  LDC R1, c[0x0][0x28] ;  /* 0x00000a00ff017b82 */ /* 0x000fe20000000800 */
[----:B------:R-:W1:Y:S07]  /*0010*/  S2R R3, SR_TID.X ;  /* 0x0000000000037919 */ /* 0x000e6e0000002100 */
[----:B------:R-:W2:Y:S01]  /*0020*/  LDC.64 R8, c[0x0][0x240] ;  /* 0x00009000ff087b82 */ /* 0x000ea20000000a00 */
[----:B------:R-:W-:Y:S01]  /*0030*/  ULDC.64 UR4, c[0x0][0x208] ;  /* 0x0000820000047ab9 */ /* 0x000fe20000000a00 */
[----:B------:R-:W3:Y:S06]  /*0040*/  S2R R0, SR_CTAID.X ;  /* 0x0000000000007919 */ /* 0x000eec0000002500 */
[----:B------:R-:W4:Y:S08]  /*0050*/  LDC.64 R12, c[0x0][0x228] ;  /* 0x00008a00ff0c7b82 */ /* 0x000f300000000a00 */
[----:B------:R-:W5:Y:S08]  /*0060*/  LDC.64 R28, c[0x0][0x250] ;  /* 0x00009400ff1c7b82 */ /* 0x000f700000000a00 */
[----:B------:R-:W4:Y:S01]  /*0070*/  LDC.64 R18, c[0x0][0x270] ;  /* 0x00009c00ff127b82 */ /* 0x000f220000000a00 */
[----:B-1----:R-:W-:-:S07]  /*0080*/  LOP3.LUT R3, R3, 0x7f, RZ, 0xc0, !PT ;  /* 0x0000007f03037812 */ /* 0x002fce00078ec0ff */
[----:B------:R-:W1:Y:S01]  /*0090*/  LDC.64 R20, c[0x0][0x280] ;  /* 0x0000a000ff147b82 */ /* 0x000e620000000a00 */
[----:B---3--:R-:W-:Y:S01]  /*00a0*/  SHF.R.S32.HI R2, RZ, 0x18, R0 ;  /* 0x00000018ff027819 */ /* 0x008fe20000011400 */
[----:B------:R-:W-:-:S03]  /*00b0*/  IMAD R3, R0, 0x80, R3 ;  /* 0x0000008000037824 */ /* 0x000fc600078e0203 */
[----:B------:R-:W-:Y:S01]  /*00c0*/  SGXT R0, R2, 0x1 ;  /* 0x000000010200781a */ /* 0x000fe20000000200 */
[C---:B------:R-:W-:Y:S01]  /*00d0*/  IMAD.HI R4, R3.reuse, 0x66666667, RZ ;  /* 0x6666666703047827 */ /* 0x040fe200078e02ff */
[-C--:B------:R-:W-:Y:S01]  /*00e0*/  LEA.HI R16, R3, R3.reuse, RZ, 0x1 ;  /* 0x0000000303107211 */ /* 0x080fe200078f08ff */
[----:B------:R-:W3:Y:S01]  /*00f0*/  LDC.64 R22, c[0x0][0x278] ;  /* 0x00009e00ff167b82 */ /* 0x000ee20000000a00 */
[----:B------:R-:W-:-:S04]  /*0100*/  LEA.HI R0, R0, R3, RZ, 0x2 ;  /* 0x0000000300007211 */ /* 0x000fc800078f10ff */
[----:B------:R-:W-:Y:S02]  /*0110*/  SHF.R.S32.HI R7, RZ, 0x2, R0 ;  /* 0x00000002ff077819 */ /* 0x000fe40000011400 */
[----:B------:R-:W-:-:S03]  /*0120*/  LOP3.LUT R0, R0, 0xfffffffc, RZ, 0xc0, !PT ;  /* 0xfffffffc00007812 */ /* 0x000fc600078ec0ff */
[----:B------:R-:W-:-:S05]  /*0130*/  IMAD.HI R2, R7, 0x66666667, RZ ;  /* 0x6666666707027827 */ /* 0x000fca00078e02ff */
[----:B------:R-:W-:-:S04]  /*0140*/  SHF.R.U32.HI R5, RZ, 0x1f, R2 ;  /* 0x0000001fff057819 */ /* 0x000fc80000011602 */
[----:B------:R-:W-:Y:S02]  /*0150*/  LEA.HI.SX32 R6, R2, R5, 0x17 ;  /* 0x0000000502067211 */ /* 0x000fe400078fbaff */
[----:B------:R-:W-:Y:S02]  /*0160*/  LOP3.LUT R2, R16, 0xfffffffe, RZ, 0xc0, !PT ;  /* 0xfffffffe10027812 */ /* 0x000fe400078ec0ff */
[----:B------:R-:W-:Y:S01]  /*0170*/  SHF.R.U32.HI R5, RZ, 0x1f, R4 ;  /* 0x0000001fff057819 */ /* 0x000fe20000011604 */
[----:B------:R-:W-:Y:S02]  /*0180*/  IMAD R7, R6, -0x500, R7 ;  /* 0xfffffb0006077824 */ /* 0x000fe400078e0207 */
[C---:B------:R-:W-:Y:S01]  /*0190*/  IMAD.IADD R11, R3.reuse, 0x1, -R2 ;  /* 0x00000001030b7824 */ /* 0x040fe200078e0a02 */
[----:B------:R-:W-:Y:S01]  /*01a0*/  LEA.HI.SX32 R4, R4, R5, 0x15 ;  /* 0x0000000504047211 */ /* 0x000fe200078faaff */
[----:B------:R-:W-:Y:S01]  /*01b0*/  IMAD.IADD R5, R3, 0x1, -R0 ;  /* 0x0000000103057824 */ /* 0x000fe200078e0a00 */
[----:B------:R-:W-:Y:S01]  /*01c0*/  ISETP.GE.AND P0, PT, R7, 0x100, PT ;  /* 0x000001000700780c */ /* 0x000fe20003f06270 */
[----:B--2---:R-:W-:-:S02]  /*01d0*/  IMAD.WIDE R8, R11, 0x4, R8 ;  /* 0x000000040b087825 */ /* 0x004fc400078e0208 */
[----:B------:R-:W2:Y:S01]  /*01e0*/  LDC.64 R10, c[0x0][0x230] ;  /* 0x00008c00ff0a7b82 */ /* 0x000ea20000000a00 */
[C---:B------:R-:W-:Y:S01]  /*01f0*/  LOP3.LUT R26, R7.reuse, 0xffffff00, RZ, 0xc0, !PT ;  /* 0xffffff00071a7812 */ /* 0x040fe200078ec0ff */
[C---:B------:R-:W-:Y:S02]  /*0200*/  IMAD R15, R4.reuse, 0x100, R7 ;  /* 0x00000100040f7824 */ /* 0x040fe400078e0207 */
[----:B------:R-:W-:Y:S01]  /*0210*/  IMAD R14, R4, 0x400, R5 ;  /* 0x00000400040e7824 */ /* 0x000fe200078e0205 */
[C---:B------:R-:W-:Y:S01]  /*0220*/  ISETP.NE.AND P2, PT, R26.reuse, 0x100, PT ;  /* 0x000001001a00780c */ /* 0x040fe20003f45270 */
[----:B------:R-:W-:Y:S02]  /*0230*/  IMAD.MOV.U32 R6, RZ, RZ, RZ ;  /* 0x000000ffff067224 */ /* 0x000fe400078e00ff */
[----:B------:R-:W-:Y:S01]  /*0240*/  VIADD R5, R7, 0xffffff00 ;  /* 0xffffff0007057836 */ /* 0x000fe20000000000 */
[----:B------:R-:W-:Y:S01]  /*0250*/  ISETP.NE.AND P3, PT, R26, 0x300, PT ;  /* 0x000003001a00780c */ /* 0x000fe20003f65270 */
[----:B----4-:R-:W-:-:S02]  /*0260*/  IMAD.WIDE R12, R15, 0x4, R12 ;  /* 0x000000040f0c7825 */ /* 0x010fc400078e020c */
[----:B------:R4:W3:Y:S02]  /*0270*/  @!P0 LDG.E.EL R6, desc[UR4][R8.64] ;  /* 0x0000000408068981 */ /* 0x0008e4000c2e1900 */
[--C-:B------:R-:W-:Y:S02]  /*0280*/  IMAD R2, R7, 0x4, R14.reuse ;  /* 0x0000000407027824 */ /* 0x100fe400078e020e */
[----:B------:R-:W-:Y:S02]  /*0290*/  IMAD R15, R5, 0x4, R14 ;  /* 0x00000004050f7824 */ /* 0x000fe400078e020e */
[----:B------:R-:W-:Y:S02]  /*02a0*/  VIADD R17, R2, 0xfffff400 ;  /* 0xfffff40002117836 */ /* 0x000fe40000000000 */
[----:B-----5:R-:W-:Y:S01]  /*02b0*/  IMAD.WIDE R28, R15, 0x4, R28 ;  /* 0x000000040f1c7825 */ /* 0x020fe200078e021c */
[----:B----4-:R-:W-:Y:S02]  /*02c0*/  CS2R R8, SRZ ;  /* 0x0000000000087805 */ /* 0x010fe4000001ff00 */
[----:B------:R-:W-:Y:S01]  /*02d0*/  CS2R R24, SRZ ;  /* 0x0000000000187805 */ /* 0x000fe2000001ff00 */
[----:B--2---:R-:W-:-:S04]  /*02e0*/  IMAD.WIDE R10, R7, 0x4, R10 ;  /* 0x00000004070a7825 */ /* 0x004fc800078e020a */
[----:B0-----:R-:W-:Y:S01]  /*02f0*/  IMAD.WIDE R18, R17, 0x4, R18 ;  /* 0x0000000411127825 */ /* 0x001fe200078e0212 */
[----:B------:R0:W2:Y:S01]  /*0300*/  @!P2 LDG.E R9, desc[UR4][R28.64] ;  /* 0x000000041c09a981 */ /* 0x0000a2000c1e1900 */
[----:B------:R-:W-:Y:S02]  /*0310*/  ISETP.GT.AND P4, PT, R7, 0x3ff, PT ;  /* 0x000003ff0700780c */ /* 0x000fe40003f84270 */
[----:B------:R-:W-:Y:S01]  /*0320*/  IMAD.MOV.U32 R0, RZ, RZ, RZ ;  /* 0x000000ffff007224 */ /* 0x000fe200078e00ff */
[----:B------:R4:W5:Y:S01]  /*0330*/  @!P0 LDG.E.EL R8, desc[UR4][R10.64] ;  /* 0x000000040a088981 */ /* 0x000962000c2e1900 */
[----:B------:R-:W-:-:S03]  /*0340*/  VIADD R15, R2, 0xfffff000 ;  /* 0xfffff000020f7836 */ /* 0x000fc60000000000 */
[----:B------:R4:W2:Y:S01]  /*0350*/  @!P3 LDG.E R24, desc[UR4][R18.64] ;  /* 0x000000041218b981 */ /* 0x0008a2000c1e1900 */
[----:B0-----:R-:W-:-:S03]  /*0360*/  SHF.R.S32.HI R29, RZ, 0x1, R16 ;  /* 0x00000001ff1d7819 */ /* 0x001fc60000011410 */
[----:B------:R0:W2:Y:S01]  /*0370*/  @!P0 LDG.E.EL R0, desc[UR4][R12.64] ;  /* 0x000000040c008981 */ /* 0x0000a2000c2e1900 */
[----:B-1----:R-:W-:Y:S01]  /*0380*/  IMAD.WIDE R20, R15, 0x4, R20 ;  /* 0x000000040f147825 */ /* 0x002fe200078e0214 */
[----:B----4-:R-:W1:Y:S01]  /*0390*/  LDC.64 R10, c[0x0][0x288] ;  /* 0x0000a200ff0a7b82 */ /* 0x010e620000000a00 */
[----:B------:R-:W-:-:S03]  /*03a0*/  LEA.HI R18, R16, R29, RZ, 0x1 ;  /* 0x0000001d10127211 */ /* 0x000fc600078f08ff */
[----:B------:R4:W2:Y:S04]  /*03b0*/  @P4 LDG.E R25, desc[UR4][R20.64] ;  /* 0x0000000414194981 */ /* 0x0008a8000c1e1900 */
[----:B------:R-:W3:Y:S01]  /*03c0*/  LDC.64 R16, c[0x0][0x268] ;  /* 0x00009a00ff107b82 */ /* 0x000ee20000000a00 */
[----:B------:R-:W-:-:S07]  /*03d0*/  LOP3.LUT R28, R18, 0xfffffffe, RZ, 0xc0, !PT ;  /* 0xfffffffe121c7812 */ /* 0x000fce00078ec0ff */
[----:B0-----:R-:W0:Y:S08]  /*03e0*/  LDC.64 R12, c[0x0][0x258] ;  /* 0x00009600ff0c7b82 */ /* 0x001e300000000a00 */
[----:B------:R-:W3:Y:S01]  /*03f0*/  LDC.64 R18, c[0x0][0x210] ;  /* 0x00008400ff127b82 */ /* 0x000ee20000000a00 */
[----:B------:R-:W-:-:S07]  /*0400*/  ISETP.NE.AND P1, PT, R26, 0x200, PT ;  /* 0x000002001a00780c */ /* 0x000fce0003f25270 */
[----:B------:R-:W3:Y:S01]  /*0410*/  LDC.64 R14, c[0x0][0x260] ;  /* 0x00009800ff0e7b82 */ /* 0x000ee20000000a00 */
[----:B------:R-:W-:-:S07]  /*0420*/  IMAD R26, R4, -0x1400, R3 ;  /* 0xffffec00041a7824 */ /* 0x000fce00078e0203 */
[----:B----4-:R-:W4:Y:S01]  /*0430*/  LDC.64 R20, c[0x0][0x248] ;  /* 0x00009200ff147b82 */ /* 0x010f220000000a00 */
[----:B------:R-:W-:Y:S02]  /*0440*/  IMAD R4, R4, 0x400, R26 ;  /* 0x0000040004047824 */ /* 0x000fe400078e021a */
[----:B------:R-:W-:Y:S02]  /*0450*/  IMAD.MOV.U32 R27, RZ, RZ, RZ ;  /* 0x000000ffff1b7224 */ /* 0x000fe400078e00ff */
[----:B------:R-:W-:Y:S02]  /*0460*/  VIADD R26, R2, 0xfffff800 ;  /* 0xfffff800021a7836 */ /* 0x000fe40000000000 */
[----:B---3--:R-:W-:-:S04]  /*0470*/  IMAD.WIDE R22, R7, 0x4, R22 ;  /* 0x0000000407167825 */ /* 0x008fc800078e0216 */
[----:B------:R-:W-:Y:S01]  /*0480*/  IMAD.MOV.U32 R2, RZ, RZ, RZ ;  /* 0x000000ffff027224 */ /* 0x000fe200078e00ff */
[----:B------:R3:W2:Y:S01]  /*0490*/  @!P3 LDG.E.EL R27, desc[UR4][R22.64+-0xc00] ;  /* 0xfff40004161bb981 */ /* 0x0006a2000c2e1900 */
[----:B-1----:R-:W-:-:S04]  /*04a0*/  IMAD.WIDE R10, R7, 0x4, R10 ;  /* 0x00000004070a7825 */ /* 0x002fc800078e020a */
[----:B------:R-:W-:Y:S01]  /*04b0*/  IMAD.WIDE R16, R7, 0x4, R16 ;  /* 0x0000000407107825 */ /* 0x000fe200078e0210 */
[----:B------:R1:W2:Y:S03]  /*04c0*/  @P4 LDG.E.EL R2, desc[UR4][R10.64+-0x1000] ;  /* 0xfff000040a024981 */ /* 0x0002a6000c2e1900 */
[----:B0-----:R-:W-:Y:S01]  /*04d0*/  IMAD.WIDE R12, R5, 0x4, R12 ;  /* 0x00000004050c7825 */ /* 0x001fe200078e020c */
[----:B---3--:R-:W-:-:S03]  /*04e0*/  CS2R R22, SRZ ;  /* 0x0000000000167805 */ /* 0x008fc6000001ff00 */
[----:B------:R-:W-:Y:S02]  /*04f0*/  IMAD.MOV.U32 R7, RZ, RZ, RZ ;  /* 0x000000ffff077224 */ /* 0x000fe400078e00ff */
[----:B------:R-:W-:Y:S01]  /*0500*/  IMAD.WIDE R4, R4, 0x4, R18 ;  /* 0x0000000404047825 */ /* 0x000fe200078e0212 */
[----:B------:R-:W3:Y:S03]  /*0510*/  @!P1 LDG.E.EL R23, desc[UR4][R16.64+-0x800] ;  /* 0xfff8000410179981 */ /* 0x000ee6000c2e1900 */
[----:B------:R-:W-:Y:S01]  /*0520*/  IMAD.WIDE R14, R26, 0x4, R14 ;  /* 0x000000041a0e7825 */ /* 0x000fe200078e020e */
[----:B------:R-:W3:Y:S03]  /*0530*/  @!P2 LDG.E.EL R7, desc[UR4][R12.64] ;  /* 0x000000040c07a981 */ /* 0x000ee6000c2e1900 */
[----:B------:R-:W-:Y:S01]  /*0540*/  IMAD.MOV.U32 R18, RZ, RZ, RZ ;  /* 0x000000ffff127224 */ /* 0x000fe200078e00ff */
[----:B------:R-:W3:Y:S01]  /*0550*/  @!P1 LDG.E R22, desc[UR4][R14.64] ;  /* 0x000000040e169981 */ /* 0x000ee2000c1e1900 */
[----:B------:R-:W-:-:S02]  /*0560*/  IMAD.IADD R29, R29, 0x1, -R28 ;  /* 0x000000011d1d7824 */ /* 0x000fc400078e0a1c */
[----:B-1----:R-:W-:Y:S02]  /*0570*/  IMAD.MOV.U32 R10, RZ, RZ, RZ ;  /* 0x000000ffff0a7224 */ /* 0x002fe400078e00ff */
[----:B----4-:R-:W-:Y:S01]  /*0580*/  IMAD.WIDE R20, R29, 0x4, R20 ;  /* 0x000000041d147825 */ /* 0x010fe200078e0214 */
[----:B------:R0:W4:Y:S04]  /*0590*/  @!P0 LDG.E R18, desc[UR4][R4.64] ;  /* 0x0000000404128981 */ /* 0x000128000c1e1900 */
[----:B------:R-:W4:Y:S01]  /*05a0*/  @!P0 LDG.E.EL R10, desc[UR4][R20.64] ;  /* 0x00000004140a8981 */ /* 0x000f22000c2e1900 */
[----:B0-----:R-:W0:Y:S02]  /*05b0*/  LDC.64 R4, c[0x0][0x290] ;  /* 0x0000a400ff047b82 */ /* 0x001e240000000a00 */
[----:B0-----:R-:W-:Y:S01]  /*05c0*/  IMAD.WIDE R4, R3, 0x4, R4 ;  /* 0x0000000403047825 */ /* 0x001fe200078e0204 */
[----:B------:R-:W-:-:S02]  /*05d0*/  SEL R6, R6, RZ, !P0 ;  /* 0x000000ff06067207 */ /* 0x000fc40004000000 */
[----:B-----5:R-:W-:Y:S02]  /*05e0*/  SEL R8, R8, RZ, !P0 ;  /* 0x000000ff08087207 */ /* 0x020fe40004000000 */
[----:B--2---:R-:W-:-:S04]  /*05f0*/  SEL R11, R0, RZ, !P0 ;  /* 0x000000ff000b7207 */ /* 0x004fc80004000000 */
[C---:B------:R-:W-:Y:S01]  /*0600*/  FSETP.GEU.AND P5, PT, R11.reuse, -R8, PT ;  /* 0x800000080b00720b */ /* 0x040fe20003fae000 */
[----:B------:R-:W-:-:S05]  /*0610*/  FADD R0, R11, R8 ;  /* 0x000000080b007221 */ /* 0x000fca0000000000 */
[----:B------:R-:W-:Y:S02]  /*0620*/  FSEL R11, R0, RZ, P5 ;  /* 0x000000ff000b7208 */ /* 0x000fe40002800000 */
[----:B------:R-:W-:Y:S02]  /*0630*/  SEL R24, R24, RZ, !P3 ;  /* 0x000000ff18187207 */ /* 0x000fe40005800000 */
[----:B------:R-:W-:Y:S01]  /*0640*/  SEL R25, R25, RZ, P4 ;  /* 0x000000ff19197207 */ /* 0x000fe20002000000 */
[----:B------:R-:W-:-:S04]  /*0650*/  FADD R0, R11, -R11 ;  /* 0x8000000b0b007221 */ /* 0x000fc80000000000 */
[----:B------:R-:W-:Y:S01]  /*0660*/  FFMA R6, R0, R6, R11 ;  /* 0x0000000600067223 */ /* 0x000fe2000000000b */
[----:B------:R-:W-:Y:S02]  /*0670*/  SEL R8, R9, RZ, !P2 ;  /* 0x000000ff09087207 */ /* 0x000fe40005000000 */
[----:B------:R-:W-:Y:S02]  /*0680*/  SEL R27, R27, RZ, !P3 ;  /* 0x000000ff1b1b7207 */ /* 0x000fe40005800000 */
[----:B------:R-:W-:-:S03]  /*0690*/  SEL R2, R2, RZ, P4 ;  /* 0x000000ff02027207 */ /* 0x000fc60002000000 */
[C---:B------:R-:W-:Y:S01]  /*06a0*/  FADD R0, R24.reuse, R27 ;  /* 0x0000001b18007221 */ /* 0x040fe20000000000 */
[----:B------:R-:W-:Y:S02]  /*06b0*/  FSETP.GEU.AND P6, PT, R24, -R27, PT ;  /* 0x8000001b1800720b */ /* 0x000fe40003fce000 */
[C---:B------:R-:W-:Y:S01]  /*06c0*/  FSETP.GEU.AND P5, PT, R25.reuse, -R2, PT ;  /* 0x800000021900720b */ /* 0x040fe20003fae000 */
[----:B------:R-:W-:Y:S01]  /*06d0*/  FADD R2, R25, R2 ;  /* 0x0000000219027221 */ /* 0x000fe20000000000 */
[----:B---3--:R-:W-:Y:S02]  /*06e0*/  SEL R23, R23, RZ, !P1 ;  /* 0x000000ff17177207 */ /* 0x008fe40004800000 */
[----:B------:R-:W-:Y:S02]  /*06f0*/  SEL R11, R7, RZ, !P2 ;  /* 0x000000ff070b7207 */ /* 0x000fe40005000000 */
[----:B------:R-:W-:Y:S02]  /*0700*/  FSEL R7, R0, RZ, P6 ;  /* 0x000000ff00077208 */ /* 0x000fe40003000000 */
[----:B------:R-:W-:-:S02]  /*0710*/  SEL R22, R22, RZ, !P1 ;  /* 0x000000ff16167207 */ /* 0x000fc40004800000 */
[----:B------:R-:W-:Y:S02]  /*0720*/  FSEL R0, R2, RZ, P5 ;  /* 0x000000ff02007208 */ /* 0x000fe40002800000 */
[----:B----4-:R-:W-:Y:S01]  /*0730*/  SEL R9, R18, RZ, !P0 ;  /* 0x000000ff12097207 */ /* 0x010fe20004000000 */
[----:B------:R-:W-:Y:S01]  /*0740*/  FADD R2, R22, R23 ;  /* 0x0000001716027221 */ /* 0x000fe20000000000 */
[----:B------:R-:W-:Y:S01]  /*0750*/  @P3 FSEL R7, R0, RZ, P4 ;  /* 0x000000ff00073208 */ /* 0x000fe20002000000 */
[----:B------:R-:W-:Y:S01]  /*0760*/  FADD R0, R8, R11 ;  /* 0x0000000b08007221 */ /* 0x000fe20000000000 */
[----:B------:R-:W-:Y:S01]  /*0770*/  SEL R10, R10, RZ, !P0 ;  /* 0x000000ff0a0a7207 */ /* 0x000fe20004000000 */
[----:B------:R-:W-:Y:S01]  /*0780*/  FADD R6, -R9, R6 ;  /* 0x0000000609067221 */ /* 0x000fe20000000100 */
[----:B------:R-:W-:Y:S02]  /*0790*/  FSETP.GEU.AND P5, PT, R22, -R23, PT ;  /* 0x800000171600720b */ /* 0x000fe40003fae000 */
[----:B------:R-:W-:Y:S01]  /*07a0*/  FSETP.GEU.AND P3, PT, R8, -R11, PT ;  /* 0x8000000b0800720b */ /* 0x000fe20003f6e000 */
[----:B------:R-:W-:Y:S01]  /*07b0*/  FFMA R6, R6, R10, R9 ;  /* 0x0000000a06067223 */ /* 0x000fe20000000009 */
[----:B------:R-:W-:-:S02]  /*07c0*/  @!P1 FSEL R7, R2, RZ, P5 ;  /* 0x000000ff02079208 */ /* 0x000fc40002800000 */
[----:B------:R-:W-:-:S04]  /*07d0*/  @!P2 FSEL R7, R0, RZ, P3 ;  /* 0x000000ff0007a208 */ /* 0x000fc80001800000 */
[----:B------:R-:W-:-:S05]  /*07e0*/  FSEL R7, R6, R7, !P0 ;  /* 0x0000000706077208 */ /* 0x000fca0004000000 */
[----:B------:R-:W-:Y:S01]  /*07f0*/  STG.E desc[UR4][R4.64], R7 ;  /* 0x0000000704007986 */ /* 0x000fe2000c101904 */
[----:B------:R-:W-:Y:S05]  /*0800*/  EXIT ;  /* 0x000000000000794d */ /* 0x000fea0003800000 */
.L_x_0:
[----:B------:R-:W-:-:S00]  /*0810*/  BRA `(.L_x_0) ;  /* 0xfffffffc00fc7947 */ /* 0x000fc0000383ffff */
[----:B------:R-:W-:-:S00]  /*0820*/  NOP ;  /* 0x0000000000007918 */ /* 0x000fc00000000000 */
        /* <DEDUP_REMOVED lines=13> */
.L_x_1:


//--------------------- .nv.constant0.triton_poi_fused_cat_30 --------------------------
	.section	.nv.constant0.triton_poi_fused_cat_30,"a",@progbits
	.sectionflags	@""
	.align	4
.nv.constant0.triton_poi_fused_cat_30:
	.zero		668
